//
// Generated by NVIDIA NVVM Compiler
//
// Compiler Build ID: CL-36424714
// Cuda compilation tools, release 13.0, V13.0.88
// Based on NVVM 20.0.0
//

.version 9.0
.target sm_100
.address_size 64

	// .globl	_Z6kernelPdS_S_i

.visible .entry _Z6kernelPdS_S_i(
	.param .u64 .ptr .align 1 _Z6kernelPdS_S_i_param_0,
	.param .u64 .ptr .align 1 _Z6kernelPdS_S_i_param_1,
	.param .u64 .ptr .align 1 _Z6kernelPdS_S_i_param_2,
	.param .u32 _Z6kernelPdS_S_i_param_3
)
{
	.reg .pred 	%p<7>;
	.reg .b32 	%r<31>;
	.reg .b64 	%rd<25>;
	.reg .b64 	%fd<16>;

	ld.param.u64 	%rd4, [_Z6kernelPdS_S_i_param_0];
	ld.param.u64 	%rd5, [_Z6kernelPdS_S_i_param_1];
	ld.param.u64 	%rd6, [_Z6kernelPdS_S_i_param_2];
	ld.param.u32 	%r12, [_Z6kernelPdS_S_i_param_3];
	cvta.to.global.u64 	%rd1, %rd6;
	cvta.to.global.u64 	%rd2, %rd5;
	cvta.to.global.u64 	%rd3, %rd4;
	mov.u32 	%r13, %nctaid.x;
	mov.u32 	%r14, %ntid.x;
	mul.lo.s32 	%r1, %r13, %r14;
	mov.u32 	%r15, %ctaid.x;
	mov.u32 	%r16, %tid.x;
	mad.lo.s32 	%r29, %r15, %r14, %r16;
	setp.ge.s32 	%p1, %r29, %r12;
	@%p1 bra 	$L__BB0_7;
	add.s32 	%r17, %r29, %r1;
	max.s32 	%r18, %r12, %r17;
	setp.lt.s32 	%p2, %r17, %r12;
	selp.u32 	%r19, 1, 0, %p2;
	add.s32 	%r20, %r17, %r19;
	sub.s32 	%r21, %r18, %r20;
	div.u32 	%r22, %r21, %r1;
	add.s32 	%r3, %r22, %r19;
	and.b32  	%r23, %r3, 3;
	setp.eq.s32 	%p3, %r23, 3;
	@%p3 bra 	$L__BB0_4;
	add.s32 	%r24, %r3, 1;
	and.b32  	%r25, %r24, 3;
	neg.s32 	%r27, %r25;
$L__BB0_3:
	.pragma "nounroll";
	mul.wide.s32 	%rd7, %r29, 8;
	add.s64 	%rd8, %rd1, %rd7;
	add.s64 	%rd9, %rd2, %rd7;
	add.s64 	%rd10, %rd3, %rd7;
	ld.global.f64 	%fd1, [%rd10];
	ld.global.f64 	%fd2, [%rd9];
	mul.f64 	%fd3, %fd1, %fd2;
	st.global.f64 	[%rd8], %fd3;
	add.s32 	%r29, %r29, %r1;
	add.s32 	%r27, %r27, 1;
	setp.ne.s32 	%p4, %r27, 0;
	@%p4 bra 	$L__BB0_3;
$L__BB0_4:
	setp.lt.u32 	%p5, %r3, 3;
	@%p5 bra 	$L__BB0_7;
	mul.wide.s32 	%rd15, %r1, 8;
	shl.b32 	%r26, %r1, 2;
$L__BB0_6:
	mul.wide.s32 	%rd11, %r29, 8;
	add.s64 	%rd12, %rd3, %rd11;
	ld.global.f64 	%fd4, [%rd12];
	add.s64 	%rd13, %rd2, %rd11;
	ld.global.f64 	%fd5, [%rd13];
	mul.f64 	%fd6, %fd4, %fd5;
	add.s64 	%rd14, %rd1, %rd11;
	st.global.f64 	[%rd14], %fd6;
	add.s64 	%rd16, %rd12, %rd15;
	ld.global.f64 	%fd7, [%rd16];
	add.s64 	%rd17, %rd13, %rd15;
	ld.global.f64 	%fd8, [%rd17];
	mul.f64 	%fd9, %fd7, %fd8;
	add.s64 	%rd18, %rd14, %rd15;
	st.global.f64 	[%rd18], %fd9;
	add.s64 	%rd19, %rd16, %rd15;
	ld.global.f64 	%fd10, [%rd19];
	add.s64 	%rd20, %rd17, %rd15;
	ld.global.f64 	%fd11, [%rd20];
	mul.f64 	%fd12, %fd10, %fd11;
	add.s64 	%rd21, %rd18, %rd15;
	st.global.f64 	[%rd21], %fd12;
	add.s64 	%rd22, %rd19, %rd15;
	ld.global.f64 	%fd13, [%rd22];
	add.s64 	%rd23, %rd20, %rd15;
	ld.global.f64 	%fd14, [%rd23];
	mul.f64 	%fd15, %fd13, %fd14;
	add.s64 	%rd24, %rd21, %rd15;
	st.global.f64 	[%rd24], %fd15;
	add.s32 	%r29, %r26, %r29;
	setp.lt.s32 	%p6, %r29, %r12;
	@%p6 bra 	$L__BB0_6;
$L__BB0_7:
	ret;

}


// ===== COMPILED SASS (sm_100) =====

	.target	sm_100

	.elftype	@"ET_EXEC"


//--------------------- .note.nv.tkinfo           --------------------------
	.section	.note.nv.tkinfo,"",@"SHT_NOTE"
	.sectionflags	@"SHF_NOTE_NV_TKINFO"
	.tkinfo
        /*0018*/ 	.word	0x00000002
        /*0030*/ 	.string	""
        /*0030*/ 	.string	"ptxas"
        /*0030*/ 	.string	"Cuda compilation tools, release 13.0, V13.0.88"
        /*0030*/ 	.string	"Build cuda_13.0.r13.0/compiler.36424714_0"
        /*0030*/ 	.string	"-arch sm_100 -m 64 "



//--------------------- .note.nv.cuinfo           --------------------------
	.section	.note.nv.cuinfo,"",@"SHT_NOTE"
	.sectionflags	@"SHF_NOTE_NV_CUINFO"
        /*0018*/ 	.short	0x0002
        /*001a*/ 	.short	0x0064
        /*001c*/ 	.short	0x0082
	.zero		2


//--------------------- .nv.info                  --------------------------
	.section	.nv.info,"",@"SHT_CUDA_INFO"
	.align	4


	//----- nvinfo : EIATTR_REGCOUNT
	.align		4
        /*0000*/ 	.byte	0x04, 0x2f
        /*0002*/ 	.short	(.L_1 - .L_0)
	.align		4
.L_0:
        /*0004*/ 	.word	index@(_Z6kernelPdS_S_i)
        /*0008*/ 	.word	0x0000001a


	//----- nvinfo : EIATTR_FRAME_SIZE
	.align		4
.L_1:
        /*000c*/ 	.byte	0x04, 0x11
        /*000e*/ 	.short	(.L_3 - .L_2)
	.align		4
.L_2:
        /*0010*/ 	.word	index@(_Z6kernelPdS_S_i)
        /*0014*/ 	.word	0x00000000


	//----- nvinfo : EIATTR_MIN_STACK_SIZE
	.align		4
.L_3:
        /*0018*/ 	.byte	0x04, 0x12
        /*001a*/ 	.short	(.L_5 - .L_4)
	.align		4
.L_4:
        /*001c*/ 	.word	index@(_Z6kernelPdS_S_i)
        /*0020*/ 	.word	0x00000000
.L_5:


//--------------------- .nv.compat                --------------------------
	.section	.nv.compat,"",@"SHT_CUDA_COMPAT_INFO"
	.align	4
        /*0000*/ 	.byte	0x02, 0x09, 0x00, 0x00, 0x02, 0x02, 0x01, 0x00, 0x02, 0x05, 0x05, 0x00, 0x03, 0x07, 0x01, 0x01
        /*0010*/ 	.byte	0x02, 0x03, 0x00, 0x00, 0x02, 0x06, 0x01, 0x00, 0x04, 0x0b, 0x08, 0x00, 0x01, 0x00, 0x00, 0x00
        /*0020*/ 	.byte	0x00, 0x00, 0x00, 0x00


//--------------------- .nv.info._Z6kernelPdS_S_i --------------------------
	.section	.nv.info._Z6kernelPdS_S_i,"",@"SHT_CUDA_INFO"
	.sectionflags	@""
	.align	4


	//----- nvinfo : EIATTR_CUDA_API_VERSION
	.align		4
        /*0000*/ 	.byte	0x04, 0x37
        /*0002*/ 	.short	(.L_7 - .L_6)
.L_6:
        /*0004*/ 	.word	0x00000082


	//----- nvinfo : EIATTR_KPARAM_INFO
	.align		4
.L_7:
        /*0008*/ 	.byte	0x04, 0x17
        /*000a*/ 	.short	(.L_9 - .L_8)
.L_8:
        /*000c*/ 	.word	0x00000000
        /*0010*/ 	.short	0x0003
        /*0012*/ 	.short	0x0018
        /*0014*/ 	.byte	0x00, 0xf0, 0x11, 0x00


	//----- nvinfo : EIATTR_KPARAM_INFO
	.align		4
.L_9:
        /*0018*/ 	.byte	0x04, 0x17
        /*001a*/ 	.short	(.L_11 - .L_10)
.L_10:
        /*001c*/ 	.word	0x00000000
        /*0020*/ 	.short	0x0002
        /*0022*/ 	.short	0x0010
        /*0024*/ 	.byte	0x00, 0xf5, 0x21, 0x00


	//----- nvinfo : EIATTR_KPARAM_INFO
	.align		4
.L_11:
        /*0028*/ 	.byte	0x04, 0x17
        /*002a*/ 	.short	(.L_13 - .L_12)
.L_12:
        /*002c*/ 	.word	0x00000000
        /*0030*/ 	.short	0x0001
        /*0032*/ 	.short	0x0008
        /*0034*/ 	.byte	0x00, 0xf5, 0x21, 0x00


	//----- nvinfo : EIATTR_KPARAM_INFO
	.align		4
.L_13:
        /*0038*/ 	.byte	0x04, 0x17
        /*003a*/ 	.short	(.L_15 - .L_14)
.L_14:
        /*003c*/ 	.word	0x00000000
        /*0040*/ 	.short	0x0000
        /*0042*/ 	.short	0x0000
        /*0044*/ 	.byte	0x00, 0xf5, 0x21, 0x00


	//----- nvinfo : EIATTR_SPARSE_MMA_MASK
	.align		4
.L_15:
        /*0048*/ 	.byte	0x03, 0x50
        /*004a*/ 	.short	0x0000


	//----- nvinfo : EIATTR_MAXREG_COUNT
	.align		4
        /*004c*/ 	.byte	0x03, 0x1b
        /*004e*/ 	.short	0x00ff


	//----- nvinfo : EIATTR_MERCURY_ISA_VERSION
	.align		4
        /*0050*/ 	.byte	0x03, 0x5f
        /*0052*/ 	.short	0x0101


	//----- nvinfo : EIATTR_VRC_CTA_INIT_COUNT
	.align		4
        /*0054*/ 	.byte	0x02, 0x4a
	.zero		1
	.zero		1


	//----- nvinfo : EIATTR_EXIT_INSTR_OFFSETS
	.align		4
        /*0058*/ 	.byte	0x04, 0x1c
        /*005a*/ 	.short	(.L_17 - .L_16)


	//   ....[0]....
.L_16:
        /*005c*/ 	.word	0x00000090


	//   ....[1]....
        /*0060*/ 	.word	0x000003a0


	//   ....[2]....
        /*0064*/ 	.word	0x000005d0


	//----- nvinfo : EIATTR_CRS_STACK_SIZE
	.align		4
.L_17:
        /*0068*/ 	.byte	0x04, 0x1e
        /*006a*/ 	.short	(.L_19 - .L_18)
.L_18:
        /*006c*/ 	.word	0x00000000


	//----- nvinfo : EIATTR_CBANK_PARAM_SIZE
	.align		4
.L_19:
        /*0070*/ 	.byte	0x03, 0x19
        /*0072*/ 	.short	0x001c


	//----- nvinfo : EIATTR_PARAM_CBANK
	.align		4
        /*0074*/ 	.byte	0x04, 0x0a
        /*0076*/ 	.short	(.L_21 - .L_20)
	.align		4
.L_20:
        /*0078*/ 	.word	index@(.nv.constant0._Z6kernelPdS_S_i)
        /*007c*/ 	.short	0x0380
        /*007e*/ 	.short	0x001c


	//----- nvinfo : EIATTR_SW_WAR
	.align		4
.L_21:
        /*0080*/ 	.byte	0x04, 0x36
        /*0082*/ 	.short	(.L_23 - .L_22)
.L_22:
        /*0084*/ 	.word	0x00000008
.L_23:


//--------------------- .nv.callgraph             --------------------------
	.section	.nv.callgraph,"",@"SHT_CUDA_CALLGRAPH"
	.align	4
	.sectionentsize	8
	.align		4
        /*0000*/ 	.word	0x00000000
	.align		4
        /*0004*/ 	.word	0xffffffff
	.align		4
        /*0008*/ 	.word	0x00000000
	.align		4
        /*000c*/ 	.word	0xfffffffe
	.align		4
        /*0010*/ 	.word	0x00000000
	.align		4
        /*0014*/ 	.word	0xfffffffd
	.align		4
        /*0018*/ 	.word	0x00000000
	.align		4
        /*001c*/ 	.word	0xfffffffc


//--------------------- .text._Z6kernelPdS_S_i    --------------------------
	.section	.text._Z6kernelPdS_S_i,"ax",@progbits
	.align	128
        .global         _Z6kernelPdS_S_i
        .type           _Z6kernelPdS_S_i,@function
        .size           _Z6kernelPdS_S_i,(.L_x_5 - _Z6kernelPdS_S_i)
        .other          _Z6kernelPdS_S_i,@"STO_CUDA_ENTRY STV_DEFAULT"
_Z6kernelPdS_S_i:
.text._Z6kernelPdS_S_i:
[----:B------:R-:W-:Y:S01]  /*0000*/  LDC R1, c[0x0][0x37c] ;  /* 0x0000df00ff017b82 */ /* 0x000fe20000000800 */
[----:B------:R-:W0:Y:S01]  /*0010*/  S2R R3, SR_TID.X ;  /* 0x0000000000037919 */ /* 0x000e220000002100 */
[----:B------:R-:W1:Y:S06]  /*0020*/  LDCU UR4, c[0x0][0x370] ;  /* 0x00006e00ff0477ac */ /* 0x000e6c0008000800 */
[----:B------:R-:W0:Y:S01]  /*0030*/  S2UR UR5, SR_CTAID.X ;  /* 0x00000000000579c3 */ /* 0x000e220000002500 */
[----:B------:R-:W2:Y:S07]  /*0040*/  LDCU UR6, c[0x0][0x398] ;  /* 0x00007300ff0677ac */ /* 0x000eae0008000800 */
[----:B------:R-:W0:Y:S02]  /*0050*/  LDC R0, c[0x0][0x360] ;  /* 0x0000d800ff007b82 */ /* 0x000e240000000800 */
[----:B0-----:R-:W-:-:S02]  /*0060*/  IMAD R3, R0, UR5, R3 ;  /* 0x0000000500037c24 */ /* 0x001fc4000f8e0203 */
[----:B-1----:R-:W-:-:S03]  /*0070*/  IMAD R0, R0, UR4, RZ ;  /* 0x0000000400007c24 */ /* 0x002fc6000f8e02ff */
[----:B--2---:R-:W-:-:S13]  /*0080*/  ISETP.GE.AND P0, PT, R3, UR6, PT ;  /* 0x0000000603007c0c */ /* 0x004fda000bf06270 */
[----:B------:R-:W-:Y:S05]  /*0090*/  @P0 EXIT ;  /* 0x000000000000094d */ /* 0x000fea0003800000 */
[----:B------:R-:W0:Y:S01]  /*00a0*/  I2F.U32.RP R8, R0 ;  /* 0x0000000000087306 */ /* 0x000e220000209000 */
[C---:B------:R-:W-:Y:S01]  /*00b0*/  IMAD.IADD R2, R0.reuse, 0x1, R3 ;  /* 0x0000000100027824 */ /* 0x040fe200078e0203 */
[----:B------:R-:W-:Y:S01]  /*00c0*/  IADD3 R9, PT, PT, RZ, -R0, RZ ;  /* 0x80000000ff097210 */ /* 0x000fe20007ffe0ff */
[----:B------:R-:W1:Y:S01]  /*00d0*/  LDCU.64 UR4, c[0x0][0x358] ;  /* 0x00006b00ff0477ac */ /* 0x000e620008000a00 */
[----:B------:R-:W-:Y:S01]  /*00e0*/  ISETP.NE.U32.AND P2, PT, R0, RZ, PT ;  /* 0x000000ff0000720c */ /* 0x000fe20003f45070 */
[----:B------:R-:W-:Y:S01]  /*00f0*/  BSSY.RECONVERGENT B0, `(.L_x_0) ;  /* 0x000002a000007945 */ /* 0x000fe20003800200 */
[C---:B------:R-:W-:Y:S02]  /*0100*/  ISETP.GE.AND P0, PT, R2.reuse, UR6, PT ;  /* 0x0000000602007c0c */ /* 0x040fe4000bf06270 */
[----:B------:R-:W-:Y:S02]  /*0110*/  VIMNMX R7, PT, PT, R2, UR6, !PT ;  /* 0x0000000602077c48 */ /* 0x000fe4000ffe0100 */
[----:B------:R-:W-:-:S04]  /*0120*/  SEL R6, RZ, 0x1, P0 ;  /* 0x00000001ff067807 */ /* 0x000fc80000000000 */
[----:B------:R-:W-:Y:S01]  /*0130*/  IADD3 R7, PT, PT, R7, -R2, -R6 ;  /* 0x8000000207077210 */ /* 0x000fe20007ffe806 */
[----:B0-----:R-:W0:Y:S02]  /*0140*/  MUFU.RCP R8, R8 ;  /* 0x0000000800087308 */ /* 0x001e240000001000 */
[----:B0-----:R-:W-:-:S06]  /*0150*/  IADD3 R4, PT, PT, R8, 0xffffffe, RZ ;  /* 0x0ffffffe08047810 */ /* 0x001fcc0007ffe0ff */
[----:B------:R0:W2:Y:S02]  /*0160*/  F2I.FTZ.U32.TRUNC.NTZ R5, R4 ;  /* 0x0000000400057305 */ /* 0x0000a4000021f000 */
[----:B0-----:R-:W-:Y:S02]  /*0170*/  HFMA2 R4, -RZ, RZ, 0, 0 ;  /* 0x00000000ff047431 */ /* 0x001fe400000001ff */
[----:B--2---:R-:W-:-:S04]  /*0180*/  IMAD R9, R9, R5, RZ ;  /* 0x0000000509097224 */ /* 0x004fc800078e02ff */
[----:B------:R-:W-:-:S06]  /*0190*/  IMAD.HI.U32 R8, R5, R9, R4 ;  /* 0x0000000905087227 */ /* 0x000fcc00078e0004 */
[----:B------:R-:W-:-:S05]  /*01a0*/  IMAD.HI.U32 R5, R8, R7, RZ ;  /* 0x0000000708057227 */ /* 0x000fca00078e00ff */
[----:B------:R-:W-:-:S05]  /*01b0*/  IADD3 R2, PT, PT, -R5, RZ, RZ ;  /* 0x000000ff05027210 */ /* 0x000fca0007ffe1ff */
[----:B------:R-:W-:-:S05]  /*01c0*/  IMAD R7, R0, R2, R7 ;  /* 0x0000000200077224 */ /* 0x000fca00078e0207 */
[----:B------:R-:W-:-:S13]  /*01d0*/  ISETP.GE.U32.AND P0, PT, R7, R0, PT ;  /* 0x000000000700720c */ /* 0x000fda0003f06070 */
[----:B------:R-:W-:Y:S01]  /*01e0*/  @P0 IMAD.IADD R7, R7, 0x1, -R0 ;  /* 0x0000000107070824 */ /* 0x000fe200078e0a00 */
[----:B------:R-:W-:-:S04]  /*01f0*/  @P0 IADD3 R5, PT, PT, R5, 0x1, RZ ;  /* 0x0000000105050810 */ /* 0x000fc80007ffe0ff */
[----:B------:R-:W-:-:S13]  /*0200*/  ISETP.GE.U32.AND P1, PT, R7, R0, PT ;  /* 0x000000000700720c */ /* 0x000fda0003f26070 */
[----:B------:R-:W-:Y:S02]  /*0210*/  @P1 IADD3 R5, PT, PT, R5, 0x1, RZ ;  /* 0x0000000105051810 */ /* 0x000fe40007ffe0ff */
[----:B------:R-:W-:-:S05]  /*0220*/  @!P2 LOP3.LUT R5, RZ, R0, RZ, 0x33, !PT ;  /* 0x00000000ff05a212 */ /* 0x000fca00078e33ff */
[----:B------:R-:W-:-:S05]  /*0230*/  IMAD.IADD R2, R6, 0x1, R5 ;  /* 0x0000000106027824 */ /* 0x000fca00078e0205 */
[C---:B------:R-:W-:Y:S02]  /*0240*/  LOP3.LUT R4, R2.reuse, 0x3, RZ, 0xc0, !PT ;  /* 0x0000000302047812 */ /* 0x040fe400078ec0ff */
[----:B------:R-:W-:Y:S02]  /*0250*/  ISETP.GE.U32.AND P1, PT, R2, 0x3, PT ;  /* 0x000000030200780c */ /* 0x000fe40003f26070 */
[----:B------:R-:W-:-:S13]  /*0260*/  ISETP.NE.AND P0, PT, R4, 0x3, PT ;  /* 0x000000030400780c */ /* 0x000fda0003f05270 */
[----:B-1----:R-:W-:Y:S05]  /*0270*/  @!P0 BRA `(.L_x_1) ;  /* 0x0000000000448947 */ /* 0x002fea0003800000 */
[----:B------:R-:W0:Y:S01]  /*0280*/  LDC.64 R4, c[0x0][0x390] ;  /* 0x0000e400ff047b82 */ /* 0x000e220000000a00 */
[----:B------:R-:W-:-:S04]  /*0290*/  IADD3 R2, PT, PT, R2, 0x1, RZ ;  /* 0x0000000102027810 */ /* 0x000fc80007ffe0ff */
[----:B------:R-:W-:-:S03]  /*02a0*/  LOP3.LUT R2, R2, 0x3, RZ, 0xc0, !PT ;  /* 0x0000000302027812 */ /* 0x000fc600078ec0ff */
[----:B------:R-:W1:Y:S01]  /*02b0*/  LDC.64 R6, c[0x0][0x380] ;  /* 0x0000e000ff067b82 */ /* 0x000e620000000a00 */
[----:B------:R-:W-:-:S07]  /*02c0*/  IADD3 R2, PT, PT, -R2, RZ, RZ ;  /* 0x000000ff02027210 */ /* 0x000fce0007ffe1ff */
[----:B------:R-:W2:Y:S02]  /*02d0*/  LDC.64 R8, c[0x0][0x388] ;  /* 0x0000e200ff087b82 */ /* 0x000ea40000000a00 */
.L_x_2:
[----:B--2---:R-:W-:-:S04]  /*02e0*/  IMAD.WIDE R12, R3, 0x8, R8 ;  /* 0x00000008030c7825 */ /* 0x004fc800078e0208 */
[C---:B-1----:R-:W-:Y:S02]  /*02f0*/  IMAD.WIDE R14, R3.reuse, 0x8, R6 ;  /* 0x00000008030e7825 */ /* 0x042fe400078e0206 */
[----:B------:R-:W2:Y:S04]  /*0300*/  LDG.E.64 R12, desc[UR4][R12.64] ;  /* 0x000000040c0c7981 */ /* 0x000ea8000c1e1b00 */
[----:B------:R-:W2:Y:S01]  /*0310*/  LDG.E.64 R14, desc[UR4][R14.64] ;  /* 0x000000040e0e7981 */ /* 0x000ea2000c1e1b00 */
[----:B0--3--:R-:W-:Y:S01]  /*0320*/  IMAD.WIDE R10, R3, 0x8, R4 ;  /* 0x00000008030a7825 */ /* 0x009fe200078e0204 */
[----:B------:R-:W-:-:S03]  /*0330*/  IADD3 R3, PT, PT, R0, R3, RZ ;  /* 0x0000000300037210 */ /* 0x000fc60007ffe0ff */
[----:B------:R-:W-:-:S05]  /*0340*/  VIADD R2, R2, 0x1 ;  /* 0x0000000102027836 */ /* 0x000fca0000000000 */
[----:B------:R-:W-:Y:S01]  /*0350*/  ISETP.NE.AND P0, PT, R2, RZ, PT ;  /* 0x000000ff0200720c */ /* 0x000fe20003f05270 */
[----:B--2---:R-:W-:-:S07]  /*0360*/  DMUL R16, R14, R12 ;  /* 0x0000000c0e107228 */ /* 0x004fce0000000000 */
[----:B------:R3:W-:Y:S05]  /*0370*/  STG.E.64 desc[UR4][R10.64], R16 ;  /* 0x000000100a007986 */ /* 0x0007ea000c101b04 */
[----:B------:R-:W-:Y:S05]  /*0380*/  @P0 BRA `(.L_x_2) ;  /* 0xfffffffc00d40947 */ /* 0x000fea000383ffff */
.L_x_1:
[----:B------:R-:W-:Y:S05]  /*0390*/  BSYNC.RECONVERGENT B0 ;  /* 0x0000000000007941 */ /* 0x000fea0003800200 */
.L_x_0:
[----:B------:R-:W-:Y:S05]  /*03a0*/  @!P1 EXIT ;  /* 0x000000000000994d */ /* 0x000fea0003800000 */
.L_x_3:
[----:B0-----:R-:W0:Y:S08]  /*03b0*/  LDC.64 R4, c[0x0][0x380] ;  /* 0x0000e000ff047b82 */ /* 0x001e300000000a00 */
[----:B------:R-:W3:Y:S08]  /*03c0*/  LDC.64 R6, c[0x0][0x388] ;  /* 0x0000e200ff067b82 */ /* 0x000ef00000000a00 */
[----:B------:R-:W1:Y:S01]  /*03d0*/  LDC.64 R8, c[0x0][0x390] ;  /* 0x0000e400ff087b82 */ /* 0x000e620000000a00 */
[----:B0-----:R-:W-:-:S05]  /*03e0*/  IMAD.WIDE R14, R3, 0x8, R4 ;  /* 0x00000008030e7825 */ /* 0x001fca00078e0204 */
[----:B------:R-:W2:Y:S01]  /*03f0*/  LDG.E.64 R4, desc[UR4][R14.64] ;  /* 0x000000040e047981 */ /* 0x000ea2000c1e1b00 */
[----:B---3--:R-:W-:-:S05]  /*0400*/  IMAD.WIDE R16, R3, 0x8, R6 ;  /* 0x0000000803107825 */ /* 0x008fca00078e0206 */
[----:B------:R-:W2:Y:S01]  /*0410*/  LDG.E.64 R6, desc[UR4][R16.64] ;  /* 0x0000000410067981 */ /* 0x000ea2000c1e1b00 */
[----:B------:R-:W-:-:S04]  /*0420*/  IMAD.WIDE R10, R0, 0x8, R16 ;  /* 0x00000008000a7825 */ /* 0x000fc800078e0210 */
[----:B-1----:R-:W-:Y:S01]  /*0430*/  IMAD.WIDE R22, R3, 0x8, R8 ;  /* 0x0000000803167825 */ /* 0x002fe200078e0208 */
[----:B--2---:R-:W-:-:S03]  /*0440*/  DMUL R4, R4, R6 ;  /* 0x0000000604047228 */ /* 0x004fc60000000000 */
[----:B------:R-:W-:-:S04]  /*0450*/  IMAD.WIDE R6, R0, 0x8, R14 ;  /* 0x0000000800067825 */ /* 0x000fc800078e020e */
[----:B------:R0:W-:Y:S04]  /*0460*/  STG.E.64 desc[UR4][R22.64], R4 ;  /* 0x0000000416007986 */ /* 0x0001e8000c101b04 */
[----:B------:R-:W2:Y:S04]  /*0470*/  LDG.E.64 R8, desc[UR4][R6.64] ;  /* 0x0000000406087981 */ /* 0x000ea8000c1e1b00 */
[----:B------:R-:W2:Y:S01]  /*0480*/  LDG.E.64 R12, desc[UR4][R10.64] ;  /* 0x000000040a0c7981 */ /* 0x000ea2000c1e1b00 */
[----:B------:R-:W-:-:S04]  /*0490*/  IMAD.WIDE R14, R0, 0x8, R6 ;  /* 0x00000008000e7825 */ /* 0x000fc800078e0206 */
[----:B------:R-:W-:Y:S01]  /*04a0*/  IMAD.WIDE R18, R0, 0x8, R10 ;  /* 0x0000000800127825 */ /* 0x000fe200078e020a */
[----:B--2---:R-:W-:-:S03]  /*04b0*/  DMUL R8, R8, R12 ;  /* 0x0000000c08087228 */ /* 0x004fc60000000000 */
[----:B------:R-:W-:-:S05]  /*04c0*/  IMAD.WIDE R12, R0, 0x8, R22 ;  /* 0x00000008000c7825 */ /* 0x000fca00078e0216 */
[----:B------:R1:W-:Y:S04]  /*04d0*/  STG.E.64 desc[UR4][R12.64], R8 ;  /* 0x000000080c007986 */ /* 0x0003e8000c101b04 */
[----:B------:R-:W2:Y:S04]  /*04e0*/  LDG.E.64 R16, desc[UR4][R14.64] ;  /* 0x000000040e107981 */ /* 0x000ea8000c1e1b00 */
[----:B------:R-:W2:Y:S01]  /*04f0*/  LDG.E.64 R20, desc[UR4][R18.64] ;  /* 0x0000000412147981 */ /* 0x000ea2000c1e1b00 */
[----:B0-----:R-:W-:-:S04]  /*0500*/  IMAD.WIDE R4, R0, 0x8, R12 ;  /* 0x0000000800047825 */ /* 0x001fc800078e020c */
[----:B------:R-:W-:-:S04]  /*0510*/  IMAD.WIDE R6, R0, 0x8, R14 ;  /* 0x0000000800067825 */ /* 0x000fc800078e020e */
[----:B------:R-:W-:Y:S01]  /*0520*/  IMAD.WIDE R10, R0, 0x8, R18 ;  /* 0x00000008000a7825 */ /* 0x000fe200078e0212 */
[----:B--2---:R-:W-:-:S07]  /*0530*/  DMUL R16, R16, R20 ;  /* 0x0000001410107228 */ /* 0x004fce0000000000 */
[----:B------:R0:W-:Y:S04]  /*0540*/  STG.E.64 desc[UR4][R4.64], R16 ;  /* 0x0000001004007986 */ /* 0x0001e8000c101b04 */
[----:B------:R-:W2:Y:S04]  /*0550*/  LDG.E.64 R6, desc[UR4][R6.64] ;  /* 0x0000000406067981 */ /* 0x000ea8000c1e1b00 */
[----:B------:R-:W2:Y:S01]  /*0560*/  LDG.E.64 R10, desc[UR4][R10.64] ;  /* 0x000000040a0a7981 */ /* 0x000ea2000c1e1b00 */
[C---:B-1----:R-:W-:Y:S01]  /*0570*/  IMAD.WIDE R8, R0.reuse, 0x8, R4 ;  /* 0x0000000800087825 */ /* 0x042fe200078e0204 */
[----:B------:R-:W-:-:S04]  /*0580*/  LEA R3, R0, R3, 0x2 ;  /* 0x0000000300037211 */ /* 0x000fc800078e10ff */
[----:B------:R-:W-:Y:S01]  /*0590*/  ISETP.GE.AND P0, PT, R3, UR6, PT ;  /* 0x0000000603007c0c */ /* 0x000fe2000bf06270 */
[----:B--2---:R-:W-:-:S07]  /*05a0*/  DMUL R20, R6, R10 ;  /* 0x0000000a06147228 */ /* 0x004fce0000000000 */
[----:B------:R0:W-:Y:S05]  /*05b0*/  STG.E.64 desc[UR4][R8.64], R20 ;  /* 0x0000001408007986 */ /* 0x0001ea000c101b04 */
[----:B------:R-:W-:Y:S05]  /*05c0*/  @!P0 BRA `(.L_x_3) ;  /* 0xfffffffc00788947 */ /* 0x000fea000383ffff */
[----:B------:R-:W-:Y:S05]  /*05d0*/  EXIT ;  /* 0x000000000000794d */ /* 0x000fea0003800000 */
.L_x_4:
[----:B------:R-:W-:-:S00]  /*05e0*/  BRA `(.L_x_4) ;  /* 0xfffffffc00fc7947 */ /* 0x000fc0000383ffff */
[----:B------:R-:W-:-:S00]  /*05f0*/  NOP ;  /* 0x0000000000007918 */ /* 0x000fc00000000000 */
        /* <DEDUP_REMOVED lines=8> */
.L_x_5:


//--------------------- .nv.shared.reserved.0     --------------------------
	.section	.nv.shared.reserved.0,"aw",@nobits
	.weak		__nv_reservedSMEM_offset_0_alias
	.size		__nv_reservedSMEM_offset_0_alias, 0, 64
	.other		__nv_reservedSMEM_offset_0_alias,@"STO_CUDA_RESERVED_SHARED STV_DEFAULT"
__nv_reservedSMEM_offset_0_alias:
	.zero		0
	.zero		64


//--------------------- .nv.constant0._Z6kernelPdS_S_i --------------------------
	.section	.nv.constant0._Z6kernelPdS_S_i,"a",@progbits
	.sectionflags	@""
	.align	4
.nv.constant0._Z6kernelPdS_S_i:
	.zero		924


//--------------------- SYMBOLS --------------------------

	.type		.nv.reservedSmem.offset0,@object
	.size		.nv.reservedSmem.offset0,0x4
